//
// Generated by NVIDIA NVVM Compiler
//
// Compiler Build ID: CL-36424714
// Cuda compilation tools, release 13.0, V13.0.88
// Based on NVVM 20.0.0
//

.version 9.0
.target sm_100
.address_size 64

	// .globl	_Z10vector_addPfS_S_

.visible .entry _Z10vector_addPfS_S_(
	.param .u64 .ptr .align 1 _Z10vector_addPfS_S__param_0,
	.param .u64 .ptr .align 1 _Z10vector_addPfS_S__param_1,
	.param .u64 .ptr .align 1 _Z10vector_addPfS_S__param_2
)
{
	.reg .b32 	%r<2>;
	.reg .b32 	%f<4>;
	.reg .b64 	%rd<11>;

	ld.param.u64 	%rd1, [_Z10vector_addPfS_S__param_0];
	ld.param.u64 	%rd2, [_Z10vector_addPfS_S__param_1];
	ld.param.u64 	%rd3, [_Z10vector_addPfS_S__param_2];
	cvta.to.global.u64 	%rd4, %rd1;
	cvta.to.global.u64 	%rd5, %rd3;
	cvta.to.global.u64 	%rd6, %rd2;
	mov.u32 	%r1, %tid.x;
	mul.wide.u32 	%rd7, %r1, 4;
	add.s64 	%rd8, %rd6, %rd7;
	ld.global.f32 	%f1, [%rd8];
	add.s64 	%rd9, %rd5, %rd7;
	ld.global.f32 	%f2, [%rd9];
	add.f32 	%f3, %f1, %f2;
	add.s64 	%rd10, %rd4, %rd7;
	st.global.f32 	[%rd10], %f3;
	ret;

}


// ===== COMPILED SASS (sm_100) =====

	.target	sm_100

	.elftype	@"ET_EXEC"


//--------------------- .note.nv.tkinfo           --------------------------
	.section	.note.nv.tkinfo,"",@"SHT_NOTE"
	.sectionflags	@"SHF_NOTE_NV_TKINFO"
	.tkinfo
        /*0018*/ 	.word	0x00000002
        /*0030*/ 	.string	""
        /*0030*/ 	.string	"ptxas"
        /*0030*/ 	.string	"Cuda compilation tools, release 13.0, V13.0.88"
        /*0030*/ 	.string	"Build cuda_13.0.r13.0/compiler.36424714_0"
        /*0030*/ 	.string	"-arch sm_100 -m 64 "



//--------------------- .note.nv.cuinfo           --------------------------
	.section	.note.nv.cuinfo,"",@"SHT_NOTE"
	.sectionflags	@"SHF_NOTE_NV_CUINFO"
        /*0018*/ 	.short	0x0002
        /*001a*/ 	.short	0x0064
        /*001c*/ 	.short	0x0082
	.zero		2


//--------------------- .nv.info                  --------------------------
	.section	.nv.info,"",@"SHT_CUDA_INFO"
	.align	4


	//----- nvinfo : EIATTR_REGCOUNT
	.align		4
        /*0000*/ 	.byte	0x04, 0x2f
        /*0002*/ 	.short	(.L_1 - .L_0)
	.align		4
.L_0:
        /*0004*/ 	.word	index@(_Z10vector_addPfS_S_)
        /*0008*/ 	.word	0x0000000c


	//----- nvinfo : EIATTR_FRAME_SIZE
	.align		4
.L_1:
        /*000c*/ 	.byte	0x04, 0x11
        /*000e*/ 	.short	(.L_3 - .L_2)
	.align		4
.L_2:
        /*0010*/ 	.word	index@(_Z10vector_addPfS_S_)
        /*0014*/ 	.word	0x00000000


	//----- nvinfo : EIATTR_MIN_STACK_SIZE
	.align		4
.L_3:
        /*0018*/ 	.byte	0x04, 0x12
        /*001a*/ 	.short	(.L_5 - .L_4)
	.align		4
.L_4:
        /*001c*/ 	.word	index@(_Z10vector_addPfS_S_)
        /*0020*/ 	.word	0x00000000
.L_5:


//--------------------- .nv.compat                --------------------------
	.section	.nv.compat,"",@"SHT_CUDA_COMPAT_INFO"
	.align	4
        /*0000*/ 	.byte	0x02, 0x09, 0x00, 0x00, 0x02, 0x02, 0x01, 0x00, 0x02, 0x05, 0x05, 0x00, 0x03, 0x07, 0x01, 0x01
        /*0010*/ 	.byte	0x02, 0x03, 0x00, 0x00, 0x02, 0x06, 0x01, 0x00, 0x04, 0x0b, 0x08, 0x00, 0x09, 0x00, 0x00, 0x00
        /*0020*/ 	.byte	0x00, 0x00, 0x00, 0x00


//--------------------- .nv.info._Z10vector_addPfS_S_ --------------------------
	.section	.nv.info._Z10vector_addPfS_S_,"",@"SHT_CUDA_INFO"
	.sectionflags	@""
	.align	4


	//----- nvinfo : EIATTR_CUDA_API_VERSION
	.align		4
        /*0000*/ 	.byte	0x04, 0x37
        /*0002*/ 	.short	(.L_7 - .L_6)
.L_6:
        /*0004*/ 	.word	0x00000082


	//----- nvinfo : EIATTR_KPARAM_INFO
	.align		4
.L_7:
        /*0008*/ 	.byte	0x04, 0x17
        /*000a*/ 	.short	(.L_9 - .L_8)
.L_8:
        /*000c*/ 	.word	0x00000000
        /*0010*/ 	.short	0x0002
        /*0012*/ 	.short	0x0010
        /*0014*/ 	.byte	0x00, 0xf5, 0x21, 0x00


	//----- nvinfo : EIATTR_KPARAM_INFO
	.align		4
.L_9:
        /*0018*/ 	.byte	0x04, 0x17
        /*001a*/ 	.short	(.L_11 - .L_10)
.L_10:
        /*001c*/ 	.word	0x00000000
        /*0020*/ 	.short	0x0001
        /*0022*/ 	.short	0x0008
        /*0024*/ 	.byte	0x00, 0xf5, 0x21, 0x00


	//----- nvinfo : EIATTR_KPARAM_INFO
	.align		4
.L_11:
        /*0028*/ 	.byte	0x04, 0x17
        /*002a*/ 	.short	(.L_13 - .L_12)
.L_12:
        /*002c*/ 	.word	0x00000000
        /*0030*/ 	.short	0x0000
        /*0032*/ 	.short	0x0000
        /*0034*/ 	.byte	0x00, 0xf5, 0x21, 0x00


	//----- nvinfo : EIATTR_SPARSE_MMA_MASK
	.align		4
.L_13:
        /*0038*/ 	.byte	0x03, 0x50
        /*003a*/ 	.short	0x0000


	//----- nvinfo : EIATTR_MAXREG_COUNT
	.align		4
        /*003c*/ 	.byte	0x03, 0x1b
        /*003e*/ 	.short	0x00ff


	//----- nvinfo : EIATTR_MERCURY_ISA_VERSION
	.align		4
        /*0040*/ 	.byte	0x03, 0x5f
        /*0042*/ 	.short	0x0101


	//----- nvinfo : EIATTR_VRC_CTA_INIT_COUNT
	.align		4
        /*0044*/ 	.byte	0x02, 0x4a
	.zero		1
	.zero		1


	//----- nvinfo : EIATTR_EXIT_INSTR_OFFSETS
	.align		4
        /*0048*/ 	.byte	0x04, 0x1c
        /*004a*/ 	.short	(.L_15 - .L_14)


	//   ....[0]....
.L_14:
        /*004c*/ 	.word	0x000000d0


	//----- nvinfo : EIATTR_CBANK_PARAM_SIZE
	.align		4
.L_15:
        /*0050*/ 	.byte	0x03, 0x19
        /*0052*/ 	.short	0x0018


	//----- nvinfo : EIATTR_PARAM_CBANK
	.align		4
        /*0054*/ 	.byte	0x04, 0x0a
        /*0056*/ 	.short	(.L_17 - .L_16)
	.align		4
.L_16:
        /*0058*/ 	.word	index@(.nv.constant0._Z10vector_addPfS_S_)
        /*005c*/ 	.short	0x0380
        /*005e*/ 	.short	0x0018


	//----- nvinfo : EIATTR_SW_WAR
	.align		4
.L_17:
        /*0060*/ 	.byte	0x04, 0x36
        /*0062*/ 	.short	(.L_19 - .L_18)
.L_18:
        /*0064*/ 	.word	0x00000008
.L_19:


//--------------------- .nv.callgraph             --------------------------
	.section	.nv.callgraph,"",@"SHT_CUDA_CALLGRAPH"
	.align	4
	.sectionentsize	8
	.align		4
        /*0000*/ 	.word	0x00000000
	.align		4
        /*0004*/ 	.word	0xffffffff
	.align		4
        /*0008*/ 	.word	0x00000000
	.align		4
        /*000c*/ 	.word	0xfffffffe
	.align		4
        /*0010*/ 	.word	0x00000000
	.align		4
        /*0014*/ 	.word	0xfffffffd
	.align		4
        /*0018*/ 	.word	0x00000000
	.align		4
        /*001c*/ 	.word	0xfffffffc


//--------------------- .text._Z10vector_addPfS_S_ --------------------------
	.section	.text._Z10vector_addPfS_S_,"ax",@progbits
	.align	128
        .global         _Z10vector_addPfS_S_
        .type           _Z10vector_addPfS_S_,@function
        .size           _Z10vector_addPfS_S_,(.L_x_1 - _Z10vector_addPfS_S_)
        .other          _Z10vector_addPfS_S_,@"STO_CUDA_ENTRY STV_DEFAULT"
_Z10vector_addPfS_S_:
.text._Z10vector_addPfS_S_:
[----:B------:R-:W-:Y:S01]  /*0000*/  LDC R1, c[0x0][0x37c] ;  /* 0x0000df00ff017b82 */ /* 0x000fe20000000800 */
[----:B------:R-:W0:Y:S07]  /*0010*/  S2R R9, SR_TID.X ;  /* 0x0000000000097919 */ /* 0x000e2e0000002100 */
[----:B------:R-:W0:Y:S01]  /*0020*/  LDC.64 R2, c[0x0][0x388] ;  /* 0x0000e200ff027b82 */ /* 0x000e220000000a00 */
[----:B------:R-:W1:Y:S07]  /*0030*/  LDCU.64 UR4, c[0x0][0x358] ;  /* 0x00006b00ff0477ac */ /* 0x000e6e0008000a00 */
[----:B------:R-:W2:Y:S08]  /*0040*/  LDC.64 R4, c[0x0][0x390] ;  /* 0x0000e400ff047b82 */ /* 0x000eb00000000a00 */
[----:B------:R-:W3:Y:S01]  /*0050*/  LDC.64 R6, c[0x0][0x380] ;  /* 0x0000e000ff067b82 */ /* 0x000ee20000000a00 */
[----:B0-----:R-:W-:-:S04]  /*0060*/  IMAD.WIDE.U32 R2, R9, 0x4, R2 ;  /* 0x0000000409027825 */ /* 0x001fc800078e0002 */
[C---:B--2---:R-:W-:Y:S02]  /*0070*/  IMAD.WIDE.U32 R4, R9.reuse, 0x4, R4 ;  /* 0x0000000409047825 */ /* 0x044fe400078e0004 */
[----:B-1----:R-:W2:Y:S04]  /*0080*/  LDG.E R2, desc[UR4][R2.64] ;  /* 0x0000000402027981 */ /* 0x002ea8000c1e1900 */
[----:B------:R-:W2:Y:S01]  /*0090*/  LDG.E R5, desc[UR4][R4.64] ;  /* 0x0000000404057981 */ /* 0x000ea2000c1e1900 */
[----:B---3--:R-:W-:-:S04]  /*00a0*/  IMAD.WIDE.U32 R6, R9, 0x4, R6 ;  /* 0x0000000409067825 */ /* 0x008fc800078e0006 */
[----:B--2---:R-:W-:-:S05]  /*00b0*/  FADD R9, R2, R5 ;  /* 0x0000000502097221 */ /* 0x004fca0000000000 */
[----:B------:R-:W-:Y:S01]  /*00c0*/  STG.E desc[UR4][R6.64], R9 ;  /* 0x0000000906007986 */ /* 0x000fe2000c101904 */
[----:B------:R-:W-:Y:S05]  /*00d0*/  EXIT ;  /* 0x000000000000794d */ /* 0x000fea0003800000 */
.L_x_0:
[----:B------:R-:W-:-:S00]  /*00e0*/  BRA `(.L_x_0) ;  /* 0xfffffffc00fc7947 */ /* 0x000fc0000383ffff */
[----:B------:R-:W-:-:S00]  /*00f0*/  NOP ;  /* 0x0000000000007918 */ /* 0x000fc00000000000 */
        /* <DEDUP_REMOVED lines=8> */
.L_x_1:


//--------------------- .nv.shared.reserved.0     --------------------------
	.section	.nv.shared.reserved.0,"aw",@nobits
	.weak		__nv_reservedSMEM_offset_0_alias
	.size		__nv_reservedSMEM_offset_0_alias, 0, 64
	.other		__nv_reservedSMEM_offset_0_alias,@"STO_CUDA_RESERVED_SHARED STV_DEFAULT"
__nv_reservedSMEM_offset_0_alias:
	.zero		0
	.zero		64


//--------------------- .nv.constant0._Z10vector_addPfS_S_ --------------------------
	.section	.nv.constant0._Z10vector_addPfS_S_,"a",@progbits
	.sectionflags	@""
	.align	4
.nv.constant0._Z10vector_addPfS_S_:
	.zero		920


//--------------------- SYMBOLS --------------------------

	.type		.nv.reservedSmem.offset0,@object
	.size		.nv.reservedSmem.offset0,0x4
